//
// Generated by NVIDIA NVVM Compiler
//
// Compiler Build ID: CL-36424714
// Cuda compilation tools, release 13.0, V13.0.88
// Based on NVVM 20.0.0
//

.version 9.0
.target sm_100
.address_size 64

	// .globl	_Z8get_smidPj

.visible .entry _Z8get_smidPj(
	.param .u64 .ptr .align 1 _Z8get_smidPj_param_0
)
{
	.reg .pred 	%p<2>;
	.reg .b32 	%r<4>;
	.reg .b64 	%rd<5>;

	ld.param.u64 	%rd1, [_Z8get_smidPj_param_0];
	mov.u32 	%r1, %tid.x;
	setp.ne.s32 	%p1, %r1, 0;
	@%p1 bra 	$L__BB0_2;
	cvta.to.global.u64 	%rd2, %rd1;
	mov.u32 	%r3, %ctaid.x;
	// begin inline asm
	mov.u32 %r2, %smid;
	// end inline asm
	mul.wide.u32 	%rd3, %r3, 4;
	add.s64 	%rd4, %rd2, %rd3;
	st.global.u32 	[%rd4], %r2;
$L__BB0_2:
	ret;

}


// ===== COMPILED SASS (sm_100) =====

	.target	sm_100

	.elftype	@"ET_EXEC"


//--------------------- .note.nv.tkinfo           --------------------------
	.section	.note.nv.tkinfo,"",@"SHT_NOTE"
	.sectionflags	@"SHF_NOTE_NV_TKINFO"
	.tkinfo
        /*0018*/ 	.word	0x00000002
        /*0030*/ 	.string	""
        /*0030*/ 	.string	"ptxas"
        /*0030*/ 	.string	"Cuda compilation tools, release 13.0, V13.0.88"
        /*0030*/ 	.string	"Build cuda_13.0.r13.0/compiler.36424714_0"
        /*0030*/ 	.string	"-arch sm_100 -m 64 "



//--------------------- .note.nv.cuinfo           --------------------------
	.section	.note.nv.cuinfo,"",@"SHT_NOTE"
	.sectionflags	@"SHF_NOTE_NV_CUINFO"
        /*0018*/ 	.short	0x0002
        /*001a*/ 	.short	0x0064
        /*001c*/ 	.short	0x0082
	.zero		2


//--------------------- .nv.info                  --------------------------
	.section	.nv.info,"",@"SHT_CUDA_INFO"
	.align	4


	//----- nvinfo : EIATTR_REGCOUNT
	.align		4
        /*0000*/ 	.byte	0x04, 0x2f
        /*0002*/ 	.short	(.L_1 - .L_0)
	.align		4
.L_0:
        /*0004*/ 	.word	index@(_Z8get_smidPj)
        /*0008*/ 	.word	0x0000000a


	//----- nvinfo : EIATTR_FRAME_SIZE
	.align		4
.L_1:
        /*000c*/ 	.byte	0x04, 0x11
        /*000e*/ 	.short	(.L_3 - .L_2)
	.align		4
.L_2:
        /*0010*/ 	.word	index@(_Z8get_smidPj)
        /*0014*/ 	.word	0x00000000


	//----- nvinfo : EIATTR_MIN_STACK_SIZE
	.align		4
.L_3:
        /*0018*/ 	.byte	0x04, 0x12
        /*001a*/ 	.short	(.L_5 - .L_4)
	.align		4
.L_4:
        /*001c*/ 	.word	index@(_Z8get_smidPj)
        /*0020*/ 	.word	0x00000000
.L_5:


//--------------------- .nv.compat                --------------------------
	.section	.nv.compat,"",@"SHT_CUDA_COMPAT_INFO"
	.align	4
        /*0000*/ 	.byte	0x02, 0x09, 0x00, 0x00, 0x02, 0x02, 0x01, 0x00, 0x02, 0x05, 0x05, 0x00, 0x03, 0x07, 0x01, 0x01
        /*0010*/ 	.byte	0x02, 0x03, 0x00, 0x00, 0x02, 0x06, 0x01, 0x00, 0x04, 0x0b, 0x08, 0x00, 0x09, 0x00, 0x00, 0x00
        /*0020*/ 	.byte	0x00, 0x00, 0x00, 0x00


//--------------------- .nv.info._Z8get_smidPj    --------------------------
	.section	.nv.info._Z8get_smidPj,"",@"SHT_CUDA_INFO"
	.sectionflags	@""
	.align	4


	//----- nvinfo : EIATTR_CUDA_API_VERSION
	.align		4
        /*0000*/ 	.byte	0x04, 0x37
        /*0002*/ 	.short	(.L_7 - .L_6)
.L_6:
        /*0004*/ 	.word	0x00000082


	//----- nvinfo : EIATTR_KPARAM_INFO
	.align		4
.L_7:
        /*0008*/ 	.byte	0x04, 0x17
        /*000a*/ 	.short	(.L_9 - .L_8)
.L_8:
        /*000c*/ 	.word	0x00000000
        /*0010*/ 	.short	0x0000
        /*0012*/ 	.short	0x0000
        /*0014*/ 	.byte	0x00, 0xf5, 0x21, 0x00


	//----- nvinfo : EIATTR_SPARSE_MMA_MASK
	.align		4
.L_9:
        /*0018*/ 	.byte	0x03, 0x50
        /*001a*/ 	.short	0x0000


	//----- nvinfo : EIATTR_MAXREG_COUNT
	.align		4
        /*001c*/ 	.byte	0x03, 0x1b
        /*001e*/ 	.short	0x00ff


	//----- nvinfo : EIATTR_MERCURY_ISA_VERSION
	.align		4
        /*0020*/ 	.byte	0x03, 0x5f
        /*0022*/ 	.short	0x0101


	//----- nvinfo : EIATTR_VRC_CTA_INIT_COUNT
	.align		4
        /*0024*/ 	.byte	0x02, 0x4a
	.zero		1
	.zero		1


	//----- nvinfo : EIATTR_EXIT_INSTR_OFFSETS
	.align		4
        /*0028*/ 	.byte	0x04, 0x1c
        /*002a*/ 	.short	(.L_11 - .L_10)


	//   ....[0]....
.L_10:
        /*002c*/ 	.word	0x00000030


	//   ....[1]....
        /*0030*/ 	.word	0x000000a0


	//----- nvinfo : EIATTR_CBANK_PARAM_SIZE
	.align		4
.L_11:
        /*0034*/ 	.byte	0x03, 0x19
        /*0036*/ 	.short	0x0008


	//----- nvinfo : EIATTR_PARAM_CBANK
	.align		4
        /*0038*/ 	.byte	0x04, 0x0a
        /*003a*/ 	.short	(.L_13 - .L_12)
	.align		4
.L_12:
        /*003c*/ 	.word	index@(.nv.constant0._Z8get_smidPj)
        /*0040*/ 	.short	0x0380
        /*0042*/ 	.short	0x0008


	//----- nvinfo : EIATTR_SW_WAR
	.align		4
.L_13:
        /*0044*/ 	.byte	0x04, 0x36
        /*0046*/ 	.short	(.L_15 - .L_14)
.L_14:
        /*0048*/ 	.word	0x00000008
.L_15:


//--------------------- .nv.callgraph             --------------------------
	.section	.nv.callgraph,"",@"SHT_CUDA_CALLGRAPH"
	.align	4
	.sectionentsize	8
	.align		4
        /*0000*/ 	.word	0x00000000
	.align		4
        /*0004*/ 	.word	0xffffffff
	.align		4
        /*0008*/ 	.word	0x00000000
	.align		4
        /*000c*/ 	.word	0xfffffffe
	.align		4
        /*0010*/ 	.word	0x00000000
	.align		4
        /*0014*/ 	.word	0xfffffffd
	.align		4
        /*0018*/ 	.word	0x00000000
	.align		4
        /*001c*/ 	.word	0xfffffffc


//--------------------- .text._Z8get_smidPj       --------------------------
	.section	.text._Z8get_smidPj,"ax",@progbits
	.align	128
        .global         _Z8get_smidPj
        .type           _Z8get_smidPj,@function
        .size           _Z8get_smidPj,(.L_x_1 - _Z8get_smidPj)
        .other          _Z8get_smidPj,@"STO_CUDA_ENTRY STV_DEFAULT"
_Z8get_smidPj:
.text._Z8get_smidPj:
[----:B------:R-:W-:Y:S01]  /*0000*/  LDC R1, c[0x0][0x37c] ;  /* 0x0000df00ff017b82 */ /* 0x000fe20000000800 */
[----:B------:R-:W0:Y:S02]  /*0010*/  S2R R0, SR_TID.X ;  /* 0x0000000000007919 */ /* 0x000e240000002100 */
[----:B0-----:R-:W-:-:S13]  /*0020*/  ISETP.NE.AND P0, PT, R0, RZ, PT ;  /* 0x000000ff0000720c */ /* 0x001fda0003f05270 */
[----:B------:R-:W-:Y:S05]  /*0030*/  @P0 EXIT ;  /* 0x000000000000094d */ /* 0x000fea0003800000 */
[----:B------:R-:W0:Y:S01]  /*0040*/  S2R R5, SR_CTAID.X ;  /* 0x0000000000057919 */ /* 0x000e220000002500 */
[----:B------:R-:W0:Y:S01]  /*0050*/  LDC.64 R2, c[0x0][0x380] ;  /* 0x0000e000ff027b82 */ /* 0x000e220000000a00 */
[----:B------:R-:W1:Y:S01]  /*0060*/  LDCU.64 UR4, c[0x0][0x358] ;  /* 0x00006b00ff0477ac */ /* 0x000e620008000a00 */
[----:B------:R-:W1:Y:S01]  /*0070*/  S2R R7, SR_VIRTUALSMID ;  /* 0x0000000000077919 */ /* 0x000e620000004300 */
[----:B0-----:R-:W-:-:S05]  /*0080*/  IMAD.WIDE.U32 R2, R5, 0x4, R2 ;  /* 0x0000000405027825 */ /* 0x001fca00078e0002 */
[----:B-1----:R-:W-:Y:S01]  /*0090*/  STG.E desc[UR4][R2.64], R7 ;  /* 0x0000000702007986 */ /* 0x002fe2000c101904 */
[----:B------:R-:W-:Y:S05]  /*00a0*/  EXIT ;  /* 0x000000000000794d */ /* 0x000fea0003800000 */
.L_x_0:
[----:B------:R-:W-:-:S00]  /*00b0*/  BRA `(.L_x_0) ;  /* 0xfffffffc00fc7947 */ /* 0x000fc0000383ffff */
[----:B------:R-:W-:-:S00]  /*00c0*/  NOP ;  /* 0x0000000000007918 */ /* 0x000fc00000000000 */
        /* <DEDUP_REMOVED lines=11> */
.L_x_1:


//--------------------- .nv.shared.reserved.0     --------------------------
	.section	.nv.shared.reserved.0,"aw",@nobits
	.weak		__nv_reservedSMEM_offset_0_alias
	.size		__nv_reservedSMEM_offset_0_alias, 0, 64
	.other		__nv_reservedSMEM_offset_0_alias,@"STO_CUDA_RESERVED_SHARED STV_DEFAULT"
__nv_reservedSMEM_offset_0_alias:
	.zero		0
	.zero		64


//--------------------- .nv.constant0._Z8get_smidPj --------------------------
	.section	.nv.constant0._Z8get_smidPj,"a",@progbits
	.sectionflags	@""
	.align	4
.nv.constant0._Z8get_smidPj:
	.zero		904


//--------------------- SYMBOLS --------------------------

	.type		.nv.reservedSmem.offset0,@object
	.size		.nv.reservedSmem.offset0,0x4
